//
// Generated by NVIDIA NVVM Compiler
//
// Compiler Build ID: CL-36424714
// Cuda compilation tools, release 13.0, V13.0.88
// Based on NVVM 20.0.0
//

.version 9.0
.target sm_100
.address_size 64

	// .globl	_Z10generateRSPcS_i

.visible .entry _Z10generateRSPcS_i(
	.param .u64 .ptr .align 1 _Z10generateRSPcS_i_param_0,
	.param .u64 .ptr .align 1 _Z10generateRSPcS_i_param_1,
	.param .u32 _Z10generateRSPcS_i_param_2
)
{
	.reg .pred 	%p<7>;
	.reg .b16 	%rs<6>;
	.reg .b32 	%r<34>;
	.reg .b64 	%rd<19>;

	ld.param.u64 	%rd10, [_Z10generateRSPcS_i_param_0];
	ld.param.u64 	%rd11, [_Z10generateRSPcS_i_param_1];
	ld.param.u32 	%r20, [_Z10generateRSPcS_i_param_2];
	cvta.to.global.u64 	%rd1, %rd11;
	cvta.to.global.u64 	%rd2, %rd10;
	mov.u32 	%r1, %tid.x;
	mul.lo.s32 	%r2, %r20, %r1;
	add.s32 	%r21, %r1, -1;
	mul.lo.s32 	%r22, %r21, %r1;
	shr.u32 	%r23, %r22, 31;
	add.s32 	%r24, %r22, %r23;
	shr.s32 	%r25, %r24, 1;
	neg.s32 	%r3, %r25;
	setp.ge.s32 	%p1, %r1, %r20;
	@%p1 bra 	$L__BB0_8;
	sub.s32 	%r4, %r20, %r1;
	setp.lt.s32 	%p2, %r4, 1;
	@%p2 bra 	$L__BB0_8;
	and.b32  	%r5, %r4, 3;
	sub.s32 	%r27, %r1, %r20;
	setp.gt.u32 	%p3, %r27, -4;
	mov.b32 	%r31, 0;
	@%p3 bra 	$L__BB0_5;
	and.b32  	%r31, %r4, 2147483644;
	neg.s32 	%r30, %r31;
	add.s64 	%rd17, %rd2, 1;
	add.s64 	%rd4, %rd1, 3;
	add.s32 	%r29, %r2, %r3;
$L__BB0_4:
	cvt.s64.s32 	%rd12, %r29;
	add.s64 	%rd13, %rd4, %rd12;
	ld.global.u8 	%rs1, [%rd17+-1];
	st.global.u8 	[%rd13+-3], %rs1;
	ld.global.u8 	%rs2, [%rd17];
	st.global.u8 	[%rd13+-2], %rs2;
	ld.global.u8 	%rs3, [%rd17+1];
	st.global.u8 	[%rd13+-1], %rs3;
	ld.global.u8 	%rs4, [%rd17+2];
	st.global.u8 	[%rd13], %rs4;
	add.s32 	%r30, %r30, 4;
	add.s64 	%rd17, %rd17, 4;
	add.s32 	%r29, %r29, 4;
	setp.ne.s32 	%p4, %r30, 0;
	@%p4 bra 	$L__BB0_4;
$L__BB0_5:
	setp.eq.s32 	%p5, %r5, 0;
	@%p5 bra 	$L__BB0_8;
	add.s32 	%r28, %r31, %r3;
	add.s32 	%r33, %r28, %r2;
	cvt.u64.u32 	%rd14, %r31;
	add.s64 	%rd18, %rd2, %rd14;
	neg.s32 	%r32, %r5;
$L__BB0_7:
	.pragma "nounroll";
	cvt.s64.s32 	%rd15, %r33;
	add.s64 	%rd16, %rd1, %rd15;
	ld.global.u8 	%rs5, [%rd18];
	st.global.u8 	[%rd16], %rs5;
	add.s32 	%r33, %r33, 1;
	add.s64 	%rd18, %rd18, 1;
	add.s32 	%r32, %r32, 1;
	setp.ne.s32 	%p6, %r32, 0;
	@%p6 bra 	$L__BB0_7;
$L__BB0_8:
	ret;

}


// ===== COMPILED SASS (sm_100) =====

	.target	sm_100

	.elftype	@"ET_EXEC"


//--------------------- .note.nv.tkinfo           --------------------------
	.section	.note.nv.tkinfo,"",@"SHT_NOTE"
	.sectionflags	@"SHF_NOTE_NV_TKINFO"
	.tkinfo
        /*0018*/ 	.word	0x00000002
        /*0030*/ 	.string	""
        /*0030*/ 	.string	"ptxas"
        /*0030*/ 	.string	"Cuda compilation tools, release 13.0, V13.0.88"
        /*0030*/ 	.string	"Build cuda_13.0.r13.0/compiler.36424714_0"
        /*0030*/ 	.string	"-arch sm_100 -m 64 "



//--------------------- .note.nv.cuinfo           --------------------------
	.section	.note.nv.cuinfo,"",@"SHT_NOTE"
	.sectionflags	@"SHF_NOTE_NV_CUINFO"
        /*0018*/ 	.short	0x0002
        /*001a*/ 	.short	0x0064
        /*001c*/ 	.short	0x0082
	.zero		2


//--------------------- .nv.info                  --------------------------
	.section	.nv.info,"",@"SHT_CUDA_INFO"
	.align	4


	//----- nvinfo : EIATTR_REGCOUNT
	.align		4
        /*0000*/ 	.byte	0x04, 0x2f
        /*0002*/ 	.short	(.L_1 - .L_0)
	.align		4
.L_0:
        /*0004*/ 	.word	index@(_Z10generateRSPcS_i)
        /*0008*/ 	.word	0x0000001a


	//----- nvinfo : EIATTR_FRAME_SIZE
	.align		4
.L_1:
        /*000c*/ 	.byte	0x04, 0x11
        /*000e*/ 	.short	(.L_3 - .L_2)
	.align		4
.L_2:
        /*0010*/ 	.word	index@(_Z10generateRSPcS_i)
        /*0014*/ 	.word	0x00000000


	//----- nvinfo : EIATTR_MIN_STACK_SIZE
	.align		4
.L_3:
        /*0018*/ 	.byte	0x04, 0x12
        /*001a*/ 	.short	(.L_5 - .L_4)
	.align		4
.L_4:
        /*001c*/ 	.word	index@(_Z10generateRSPcS_i)
        /*0020*/ 	.word	0x00000000
.L_5:


//--------------------- .nv.compat                --------------------------
	.section	.nv.compat,"",@"SHT_CUDA_COMPAT_INFO"
	.align	4
        /*0000*/ 	.byte	0x02, 0x09, 0x00, 0x00, 0x02, 0x02, 0x01, 0x00, 0x02, 0x05, 0x05, 0x00, 0x03, 0x07, 0x01, 0x01
        /*0010*/ 	.byte	0x02, 0x03, 0x00, 0x00, 0x02, 0x06, 0x01, 0x00, 0x04, 0x0b, 0x08, 0x00, 0x09, 0x00, 0x00, 0x00
        /*0020*/ 	.byte	0x00, 0x00, 0x00, 0x00


//--------------------- .nv.info._Z10generateRSPcS_i --------------------------
	.section	.nv.info._Z10generateRSPcS_i,"",@"SHT_CUDA_INFO"
	.sectionflags	@""
	.align	4


	//----- nvinfo : EIATTR_CUDA_API_VERSION
	.align		4
        /*0000*/ 	.byte	0x04, 0x37
        /*0002*/ 	.short	(.L_7 - .L_6)
.L_6:
        /*0004*/ 	.word	0x00000082


	//----- nvinfo : EIATTR_KPARAM_INFO
	.align		4
.L_7:
        /*0008*/ 	.byte	0x04, 0x17
        /*000a*/ 	.short	(.L_9 - .L_8)
.L_8:
        /*000c*/ 	.word	0x00000000
        /*0010*/ 	.short	0x0002
        /*0012*/ 	.short	0x0010
        /*0014*/ 	.byte	0x00, 0xf0, 0x11, 0x00


	//----- nvinfo : EIATTR_KPARAM_INFO
	.align		4
.L_9:
        /*0018*/ 	.byte	0x04, 0x17
        /*001a*/ 	.short	(.L_11 - .L_10)
.L_10:
        /*001c*/ 	.word	0x00000000
        /*0020*/ 	.short	0x0001
        /*0022*/ 	.short	0x0008
        /*0024*/ 	.byte	0x00, 0xf5, 0x21, 0x00


	//----- nvinfo : EIATTR_KPARAM_INFO
	.align		4
.L_11:
        /*0028*/ 	.byte	0x04, 0x17
        /*002a*/ 	.short	(.L_13 - .L_12)
.L_12:
        /*002c*/ 	.word	0x00000000
        /*0030*/ 	.short	0x0000
        /*0032*/ 	.short	0x0000
        /*0034*/ 	.byte	0x00, 0xf5, 0x21, 0x00


	//----- nvinfo : EIATTR_SPARSE_MMA_MASK
	.align		4
.L_13:
        /*0038*/ 	.byte	0x03, 0x50
        /*003a*/ 	.short	0x0000


	//----- nvinfo : EIATTR_MAXREG_COUNT
	.align		4
        /*003c*/ 	.byte	0x03, 0x1b
        /*003e*/ 	.short	0x00ff


	//----- nvinfo : EIATTR_MERCURY_ISA_VERSION
	.align		4
        /*0040*/ 	.byte	0x03, 0x5f
        /*0042*/ 	.short	0x0101


	//----- nvinfo : EIATTR_VRC_CTA_INIT_COUNT
	.align		4
        /*0044*/ 	.byte	0x02, 0x4a
	.zero		1
	.zero		1


	//----- nvinfo : EIATTR_EXIT_INSTR_OFFSETS
	.align		4
        /*0048*/ 	.byte	0x04, 0x1c
        /*004a*/ 	.short	(.L_15 - .L_14)


	//   ....[0]....
.L_14:
        /*004c*/ 	.word	0x00000040


	//   ....[1]....
        /*0050*/ 	.word	0x00000080


	//   ....[2]....
        /*0054*/ 	.word	0x00000310


	//   ....[3]....
        /*0058*/ 	.word	0x00000450


	//----- nvinfo : EIATTR_CRS_STACK_SIZE
	.align		4
.L_15:
        /*005c*/ 	.byte	0x04, 0x1e
        /*005e*/ 	.short	(.L_17 - .L_16)
.L_16:
        /*0060*/ 	.word	0x00000000


	//----- nvinfo : EIATTR_CBANK_PARAM_SIZE
	.align		4
.L_17:
        /*0064*/ 	.byte	0x03, 0x19
        /*0066*/ 	.short	0x0014


	//----- nvinfo : EIATTR_PARAM_CBANK
	.align		4
        /*0068*/ 	.byte	0x04, 0x0a
        /*006a*/ 	.short	(.L_19 - .L_18)
	.align		4
.L_18:
        /*006c*/ 	.word	index@(.nv.constant0._Z10generateRSPcS_i)
        /*0070*/ 	.short	0x0380
        /*0072*/ 	.short	0x0014


	//----- nvinfo : EIATTR_SW_WAR
	.align		4
.L_19:
        /*0074*/ 	.byte	0x04, 0x36
        /*0076*/ 	.short	(.L_21 - .L_20)
.L_20:
        /*0078*/ 	.word	0x00000008
.L_21:


//--------------------- .nv.callgraph             --------------------------
	.section	.nv.callgraph,"",@"SHT_CUDA_CALLGRAPH"
	.align	4
	.sectionentsize	8
	.align		4
        /*0000*/ 	.word	0x00000000
	.align		4
        /*0004*/ 	.word	0xffffffff
	.align		4
        /*0008*/ 	.word	0x00000000
	.align		4
        /*000c*/ 	.word	0xfffffffe
	.align		4
        /*0010*/ 	.word	0x00000000
	.align		4
        /*0014*/ 	.word	0xfffffffd
	.align		4
        /*0018*/ 	.word	0x00000000
	.align		4
        /*001c*/ 	.word	0xfffffffc


//--------------------- .text._Z10generateRSPcS_i --------------------------
	.section	.text._Z10generateRSPcS_i,"ax",@progbits
	.align	128
        .global         _Z10generateRSPcS_i
        .type           _Z10generateRSPcS_i,@function
        .size           _Z10generateRSPcS_i,(.L_x_5 - _Z10generateRSPcS_i)
        .other          _Z10generateRSPcS_i,@"STO_CUDA_ENTRY STV_DEFAULT"
_Z10generateRSPcS_i:
.text._Z10generateRSPcS_i:
[----:B------:R-:W-:Y:S01]  /*0000*/  LDC R1, c[0x0][0x37c] ;  /* 0x0000df00ff017b82 */ /* 0x000fe20000000800 */
[----:B------:R-:W0:Y:S01]  /*0010*/  S2R R21, SR_TID.X ;  /* 0x0000000000157919 */ /* 0x000e220000002100 */
[----:B------:R-:W0:Y:S02]  /*0020*/  LDCU UR8, c[0x0][0x390] ;  /* 0x00007200ff0877ac */ /* 0x000e240008000800 */
[----:B0-----:R-:W-:-:S13]  /*0030*/  ISETP.GE.AND P0, PT, R21, UR8, PT ;  /* 0x0000000815007c0c */ /* 0x001fda000bf06270 */
[----:B------:R-:W-:Y:S05]  /*0040*/  @P0 EXIT ;  /* 0x000000000000094d */ /* 0x000fea0003800000 */
[C---:B------:R-:W-:Y:S01]  /*0050*/  IADD3 R4, PT, PT, -R21.reuse, UR8, RZ ;  /* 0x0000000815047c10 */ /* 0x040fe2000fffe1ff */
[----:B------:R-:W-:-:S03]  /*0060*/  VIADD R0, R21, 0xffffffff ;  /* 0xffffffff15007836 */ /* 0x000fc60000000000 */
[----:B------:R-:W-:-:S13]  /*0070*/  ISETP.GE.AND P0, PT, R4, 0x1, PT ;  /* 0x000000010400780c */ /* 0x000fda0003f06270 */
[----:B------:R-:W-:Y:S05]  /*0080*/  @!P0 EXIT ;  /* 0x000000000000894d */ /* 0x000fea0003800000 */
[----:B------:R-:W-:Y:S01]  /*0090*/  VIADD R2, R21, -UR8 ;  /* 0x8000000815027c36 */ /* 0x000fe20008000000 */
[----:B------:R-:W-:Y:S01]  /*00a0*/  LOP3.LUT R8, R4, 0x3, RZ, 0xc0, !PT ;  /* 0x0000000304087812 */ /* 0x000fe200078ec0ff */
[----:B------:R-:W-:Y:S01]  /*00b0*/  IMAD R0, R0, R21, RZ ;  /* 0x0000001500007224 */ /* 0x000fe200078e02ff */
[----:B------:R-:W0:Y:S01]  /*00c0*/  LDCU.64 UR6, c[0x0][0x358] ;  /* 0x00006b00ff0677ac */ /* 0x000e220008000a00 */
[----:B------:R-:W-:Y:S01]  /*00d0*/  BSSY.RECONVERGENT B0, `(.L_x_0) ;  /* 0x0000023000007945 */ /* 0x000fe20003800200 */
[----:B------:R-:W-:Y:S01]  /*00e0*/  ISETP.GT.U32.AND P1, PT, R2, -0x4, PT ;  /* 0xfffffffc0200780c */ /* 0x000fe20003f24070 */
[----:B------:R-:W-:Y:S01]  /*00f0*/  IMAD.MOV.U32 R9, RZ, RZ, RZ ;  /* 0x000000ffff097224 */ /* 0x000fe200078e00ff */
[----:B------:R-:W-:Y:S02]  /*0100*/  LEA.HI R0, R0, R0, RZ, 0x1 ;  /* 0x0000000000007211 */ /* 0x000fe400078f08ff */
[----:B------:R-:W-:Y:S02]  /*0110*/  ISETP.NE.AND P0, PT, R8, RZ, PT ;  /* 0x000000ff0800720c */ /* 0x000fe40003f05270 */
[----:B------:R-:W-:-:S07]  /*0120*/  SHF.R.S32.HI R0, RZ, 0x1, R0 ;  /* 0x00000001ff007819 */ /* 0x000fce0000011400 */
[----:B------:R-:W-:Y:S05]  /*0130*/  @P1 BRA `(.L_x_1) ;  /* 0x0000000000701947 */ /* 0x000fea0003800000 */
[----:B------:R-:W1:Y:S01]  /*0140*/  LDCU.64 UR4, c[0x0][0x380] ;  /* 0x00007000ff0477ac */ /* 0x000e620008000a00 */
[----:B------:R-:W2:Y:S01]  /*0150*/  LDC.64 R2, c[0x0][0x388] ;  /* 0x0000e200ff027b82 */ /* 0x000ea20000000a00 */
[----:B------:R-:W-:Y:S01]  /*0160*/  LOP3.LUT R9, R4, 0x7ffffffc, RZ, 0xc0, !PT ;  /* 0x7ffffffc04097812 */ /* 0x000fe200078ec0ff */
[----:B------:R-:W-:-:S04]  /*0170*/  IMAD R11, R21, UR8, -R0 ;  /* 0x00000008150b7c24 */ /* 0x000fc8000f8e0a00 */
[----:B------:R-:W-:Y:S01]  /*0180*/  IMAD.MOV R10, RZ, RZ, -R9 ;  /* 0x000000ffff0a7224 */ /* 0x000fe200078e0a09 */
[----:B-1----:R-:W-:-:S04]  /*0190*/  UIADD3 UR4, UP0, UPT, UR4, 0x1, URZ ;  /* 0x0000000104047890 */ /* 0x002fc8000ff1e0ff */
[----:B------:R-:W-:Y:S02]  /*01a0*/  UIADD3.X UR5, UPT, UPT, URZ, UR5, URZ, UP0, !UPT ;  /* 0x00000005ff057290 */ /* 0x000fe400087fe4ff */
[----:B------:R-:W-:-:S04]  /*01b0*/  IMAD.U32 R12, RZ, RZ, UR4 ;  /* 0x00000004ff0c7e24 */ /* 0x000fc8000f8e00ff */
[----:B------:R-:W-:-:S07]  /*01c0*/  IMAD.U32 R23, RZ, RZ, UR5 ;  /* 0x00000005ff177e24 */ /* 0x000fce000f8e00ff */
.L_x_2:
[----:B------:R-:W-:Y:S01]  /*01d0*/  MOV R4, R12 ;  /* 0x0000000c00047202 */ /* 0x000fe20000000f00 */
[----:B------:R-:W-:-:S05]  /*01e0*/  IMAD.MOV.U32 R5, RZ, RZ, R23 ;  /* 0x000000ffff057224 */ /* 0x000fca00078e0017 */
[----:B01----:R-:W3:Y:S01]  /*01f0*/  LDG.E.U8 R13, desc[UR6][R4.64+-0x1] ;  /* 0xffffff06040d7981 */ /* 0x003ee2000c1e1100 */
[----:B------:R-:W-:Y:S02]  /*0200*/  SHF.R.S32.HI R12, RZ, 0x1f, R11 ;  /* 0x0000001fff0c7819 */ /* 0x000fe4000001140b */
[----:B--2---:R-:W-:-:S04]  /*0210*/  IADD3 R6, P1, P2, R11, 0x3, R2 ;  /* 0x000000030b067810 */ /* 0x004fc80007a3e002 */
[----:B------:R-:W-:-:S05]  /*0220*/  IADD3.X R7, PT, PT, R12, R3, RZ, P1, P2 ;  /* 0x000000030c077210 */ /* 0x000fca0000fe44ff */
[----:B---3--:R1:W-:Y:S04]  /*0230*/  STG.E.U8 desc[UR6][R6.64+-0x3], R13 ;  /* 0xfffffd0d06007986 */ /* 0x0083e8000c101106 */
[----:B------:R-:W2:Y:S04]  /*0240*/  LDG.E.U8 R15, desc[UR6][R4.64] ;  /* 0x00000006040f7981 */ /* 0x000ea8000c1e1100 */
[----:B--2---:R1:W-:Y:S04]  /*0250*/  STG.E.U8 desc[UR6][R6.64+-0x2], R15 ;  /* 0xfffffe0f06007986 */ /* 0x0043e8000c101106 */
[----:B------:R-:W2:Y:S04]  /*0260*/  LDG.E.U8 R17, desc[UR6][R4.64+0x1] ;  /* 0x0000010604117981 */ /* 0x000ea8000c1e1100 */
[----:B--2---:R1:W-:Y:S04]  /*0270*/  STG.E.U8 desc[UR6][R6.64+-0x1], R17 ;  /* 0xffffff1106007986 */ /* 0x0043e8000c101106 */
[----:B------:R-:W2:Y:S01]  /*0280*/  LDG.E.U8 R19, desc[UR6][R4.64+0x2] ;  /* 0x0000020604137981 */ /* 0x000ea2000c1e1100 */
[----:B------:R-:W-:Y:S01]  /*0290*/  VIADD R10, R10, 0x4 ;  /* 0x000000040a0a7836 */ /* 0x000fe20000000000 */
[----:B------:R-:W-:Y:S01]  /*02a0*/  IADD3 R12, P2, PT, R4, 0x4, RZ ;  /* 0x00000004040c7810 */ /* 0x000fe20007f5e0ff */
[----:B------:R-:W-:-:S03]  /*02b0*/  VIADD R11, R11, 0x4 ;  /* 0x000000040b0b7836 */ /* 0x000fc60000000000 */
[----:B------:R-:W-:Y:S01]  /*02c0*/  ISETP.NE.AND P1, PT, R10, RZ, PT ;  /* 0x000000ff0a00720c */ /* 0x000fe20003f25270 */
[----:B------:R-:W-:Y:S01]  /*02d0*/  IMAD.X R23, RZ, RZ, R5, P2 ;  /* 0x000000ffff177224 */ /* 0x000fe200010e0605 */
[----:B--2---:R1:W-:Y:S11]  /*02e0*/  STG.E.U8 desc[UR6][R6.64], R19 ;  /* 0x0000001306007986 */ /* 0x0043f6000c101106 */
[----:B------:R-:W-:Y:S05]  /*02f0*/  @P1 BRA `(.L_x_2) ;  /* 0xfffffffc00b41947 */ /* 0x000fea000383ffff */
.L_x_1:
[----:B0-----:R-:W-:Y:S05]  /*0300*/  BSYNC.RECONVERGENT B0 ;  /* 0x0000000000007941 */ /* 0x001fea0003800200 */
.L_x_0:
[----:B------:R-:W-:Y:S05]  /*0310*/  @!P0 EXIT ;  /* 0x000000000000894d */ /* 0x000fea0003800000 */
[----:B------:R-:W0:Y:S01]  /*0320*/  LDCU.64 UR4, c[0x0][0x380] ;  /* 0x00007000ff0477ac */ /* 0x000e220008000a00 */
[----:B------:R-:W-:Y:S01]  /*0330*/  IADD3 R0, PT, PT, -R0, R9, RZ ;  /* 0x0000000900007210 */ /* 0x000fe20007ffe1ff */
[----:B------:R-:W-:Y:S01]  /*0340*/  IMAD.MOV R8, RZ, RZ, -R8 ;  /* 0x000000ffff087224 */ /* 0x000fe200078e0a08 */
[----:B------:R-:W2:Y:S03]  /*0350*/  LDCU.64 UR10, c[0x0][0x388] ;  /* 0x00007100ff0a77ac */ /* 0x000ea60008000a00 */
[----:B------:R-:W-:Y:S01]  /*0360*/  IMAD R0, R21, UR8, R0 ;  /* 0x0000000815007c24 */ /* 0x000fe2000f8e0200 */
[----:B0-----:R-:W-:-:S05]  /*0370*/  IADD3 R9, P0, PT, R9, UR4, RZ ;  /* 0x0000000409097c10 */ /* 0x001fca000ff1e0ff */
[----:B-12---:R-:W-:-:S08]  /*0380*/  IMAD.X R6, RZ, RZ, UR5, P0 ;  /* 0x00000005ff067e24 */ /* 0x006fd000080e06ff */
.L_x_3:
[----:B0-----:R-:W-:Y:S02]  /*0390*/  IMAD.MOV.U32 R3, RZ, RZ, R6 ;  /* 0x000000ffff037224 */ /* 0x001fe400078e0006 */
[----:B------:R-:W-:-:S05]  /*03a0*/  IMAD.MOV.U32 R2, RZ, RZ, R9 ;  /* 0x000000ffff027224 */ /* 0x000fca00078e0009 */
[----:B------:R-:W2:Y:S01]  /*03b0*/  LDG.E.U8 R3, desc[UR6][R2.64] ;  /* 0x0000000602037981 */ /* 0x000ea2000c1e1100 */
[----:B------:R-:W-:Y:S02]  /*03c0*/  IADD3 R4, P0, PT, R0, UR10, RZ ;  /* 0x0000000a00047c10 */ /* 0x000fe4000ff1e0ff */
[----:B------:R-:W-:Y:S02]  /*03d0*/  IADD3 R8, PT, PT, R8, 0x1, RZ ;  /* 0x0000000108087810 */ /* 0x000fe40007ffe0ff */
[C---:B------:R-:W-:Y:S01]  /*03e0*/  LEA.HI.X.SX32 R5, R0.reuse, UR11, 0x1, P0 ;  /* 0x0000000b00057c11 */ /* 0x040fe200080f0eff */
[----:B------:R-:W-:Y:S01]  /*03f0*/  VIADD R0, R0, 0x1 ;  /* 0x0000000100007836 */ /* 0x000fe20000000000 */
[----:B------:R-:W-:Y:S02]  /*0400*/  ISETP.NE.AND P0, PT, R8, RZ, PT ;  /* 0x000000ff0800720c */ /* 0x000fe40003f05270 */
[----:B------:R-:W-:-:S05]  /*0410*/  IADD3 R9, P1, PT, R9, 0x1, RZ ;  /* 0x0000000109097810 */ /* 0x000fca0007f3e0ff */
[----:B------:R-:W-:Y:S01]  /*0420*/  IMAD.X R6, RZ, RZ, R6, P1 ;  /* 0x000000ffff067224 */ /* 0x000fe200008e0606 */
[----:B--2---:R0:W-:Y:S05]  /*0430*/  STG.E.U8 desc[UR6][R4.64], R3 ;  /* 0x0000000304007986 */ /* 0x0041ea000c101106 */
[----:B------:R-:W-:Y:S05]  /*0440*/  @P0 BRA `(.L_x_3) ;  /* 0xfffffffc00d00947 */ /* 0x000fea000383ffff */
[----:B------:R-:W-:Y:S05]  /*0450*/  EXIT ;  /* 0x000000000000794d */ /* 0x000fea0003800000 */
.L_x_4:
[----:B------:R-:W-:-:S00]  /*0460*/  BRA `(.L_x_4) ;  /* 0xfffffffc00fc7947 */ /* 0x000fc0000383ffff */
[----:B------:R-:W-:-:S00]  /*0470*/  NOP ;  /* 0x0000000000007918 */ /* 0x000fc00000000000 */
        /* <DEDUP_REMOVED lines=8> */
.L_x_5:


//--------------------- .nv.shared.reserved.0     --------------------------
	.section	.nv.shared.reserved.0,"aw",@nobits
	.weak		__nv_reservedSMEM_offset_0_alias
	.size		__nv_reservedSMEM_offset_0_alias, 0, 64
	.other		__nv_reservedSMEM_offset_0_alias,@"STO_CUDA_RESERVED_SHARED STV_DEFAULT"
__nv_reservedSMEM_offset_0_alias:
	.zero		0
	.zero		64


//--------------------- .nv.constant0._Z10generateRSPcS_i --------------------------
	.section	.nv.constant0._Z10generateRSPcS_i,"a",@progbits
	.sectionflags	@""
	.align	4
.nv.constant0._Z10generateRSPcS_i:
	.zero		916


//--------------------- SYMBOLS --------------------------

	.type		.nv.reservedSmem.offset0,@object
	.size		.nv.reservedSmem.offset0,0x4
